//
// Generated by NVIDIA NVVM Compiler
//
// Compiler Build ID: CL-36424714
// Cuda compilation tools, release 13.0, V13.0.88
// Based on NVVM 20.0.0
//

.version 9.0
.target sm_100
.address_size 64

	// .globl	_Z13jacobi_kernelPdS_i

.visible .entry _Z13jacobi_kernelPdS_i(
	.param .u64 .ptr .align 1 _Z13jacobi_kernelPdS_i_param_0,
	.param .u64 .ptr .align 1 _Z13jacobi_kernelPdS_i_param_1,
	.param .u32 _Z13jacobi_kernelPdS_i_param_2
)
{
	.reg .pred 	%p<2>;
	.reg .b32 	%r<22>;
	.reg .b64 	%rd<13>;
	.reg .b64 	%fd<9>;

	ld.param.u64 	%rd1, [_Z13jacobi_kernelPdS_i_param_0];
	ld.param.u64 	%rd2, [_Z13jacobi_kernelPdS_i_param_1];
	ld.param.u32 	%r4, [_Z13jacobi_kernelPdS_i_param_2];
	mov.u32 	%r5, %ctaid.y;
	mov.u32 	%r6, %ntid.y;
	mov.u32 	%r7, %tid.y;
	mad.lo.s32 	%r1, %r5, %r6, %r7;
	add.s32 	%r8, %r1, 1;
	mov.u32 	%r9, %ctaid.x;
	mov.u32 	%r10, %ntid.x;
	mov.u32 	%r11, %tid.x;
	mad.lo.s32 	%r2, %r9, %r10, %r11;
	add.s32 	%r3, %r2, 1;
	add.s32 	%r12, %r4, -1;
	max.s32 	%r13, %r8, %r3;
	setp.ge.s32 	%p1, %r13, %r12;
	@%p1 bra 	$L__BB0_2;
	cvta.to.global.u64 	%rd3, %rd1;
	cvta.to.global.u64 	%rd4, %rd2;
	mul.lo.s32 	%r14, %r4, %r1;
	add.s32 	%r15, %r14, %r3;
	mul.wide.s32 	%rd5, %r15, 8;
	add.s64 	%rd6, %rd3, %rd5;
	ld.global.f64 	%fd1, [%rd6];
	shl.b32 	%r16, %r4, 1;
	add.s32 	%r17, %r14, %r16;
	add.s32 	%r18, %r17, %r3;
	mul.wide.s32 	%rd7, %r18, 8;
	add.s64 	%rd8, %rd3, %rd7;
	ld.global.f64 	%fd2, [%rd8];
	add.f64 	%fd3, %fd1, %fd2;
	sub.s32 	%r19, %r17, %r4;
	add.s32 	%r20, %r19, %r2;
	mul.wide.s32 	%rd9, %r20, 8;
	add.s64 	%rd10, %rd3, %rd9;
	ld.global.f64 	%fd4, [%rd10];
	add.f64 	%fd5, %fd3, %fd4;
	add.s32 	%r21, %r20, 1;
	ld.global.f64 	%fd6, [%rd10+16];
	add.f64 	%fd7, %fd5, %fd6;
	mul.f64 	%fd8, %fd7, 0d3FD0000000000000;
	mul.wide.s32 	%rd11, %r21, 8;
	add.s64 	%rd12, %rd4, %rd11;
	st.global.f64 	[%rd12], %fd8;
$L__BB0_2:
	ret;

}


// ===== COMPILED SASS (sm_100) =====

	.target	sm_100

	.elftype	@"ET_EXEC"


//--------------------- .note.nv.tkinfo           --------------------------
	.section	.note.nv.tkinfo,"",@"SHT_NOTE"
	.sectionflags	@"SHF_NOTE_NV_TKINFO"
	.tkinfo
        /*0018*/ 	.word	0x00000002
        /*0030*/ 	.string	""
        /*0030*/ 	.string	"ptxas"
        /*0030*/ 	.string	"Cuda compilation tools, release 13.0, V13.0.88"
        /*0030*/ 	.string	"Build cuda_13.0.r13.0/compiler.36424714_0"
        /*0030*/ 	.string	"-arch sm_100 -m 64 "



//--------------------- .note.nv.cuinfo           --------------------------
	.section	.note.nv.cuinfo,"",@"SHT_NOTE"
	.sectionflags	@"SHF_NOTE_NV_CUINFO"
        /*0018*/ 	.short	0x0002
        /*001a*/ 	.short	0x0064
        /*001c*/ 	.short	0x0082
	.zero		2


//--------------------- .nv.info                  --------------------------
	.section	.nv.info,"",@"SHT_CUDA_INFO"
	.align	4


	//----- nvinfo : EIATTR_REGCOUNT
	.align		4
        /*0000*/ 	.byte	0x04, 0x2f
        /*0002*/ 	.short	(.L_1 - .L_0)
	.align		4
.L_0:
        /*0004*/ 	.word	index@(_Z13jacobi_kernelPdS_i)
        /*0008*/ 	.word	0x00000014


	//----- nvinfo : EIATTR_FRAME_SIZE
	.align		4
.L_1:
        /*000c*/ 	.byte	0x04, 0x11
        /*000e*/ 	.short	(.L_3 - .L_2)
	.align		4
.L_2:
        /*0010*/ 	.word	index@(_Z13jacobi_kernelPdS_i)
        /*0014*/ 	.word	0x00000000


	//----- nvinfo : EIATTR_MIN_STACK_SIZE
	.align		4
.L_3:
        /*0018*/ 	.byte	0x04, 0x12
        /*001a*/ 	.short	(.L_5 - .L_4)
	.align		4
.L_4:
        /*001c*/ 	.word	index@(_Z13jacobi_kernelPdS_i)
        /*0020*/ 	.word	0x00000000
.L_5:


//--------------------- .nv.compat                --------------------------
	.section	.nv.compat,"",@"SHT_CUDA_COMPAT_INFO"
	.align	4
        /*0000*/ 	.byte	0x02, 0x09, 0x00, 0x00, 0x02, 0x02, 0x01, 0x00, 0x02, 0x05, 0x05, 0x00, 0x03, 0x07, 0x01, 0x01
        /*0010*/ 	.byte	0x02, 0x03, 0x00, 0x00, 0x02, 0x06, 0x01, 0x00, 0x04, 0x0b, 0x08, 0x00, 0x01, 0x00, 0x00, 0x00
        /*0020*/ 	.byte	0x00, 0x00, 0x00, 0x00


//--------------------- .nv.info._Z13jacobi_kernelPdS_i --------------------------
	.section	.nv.info._Z13jacobi_kernelPdS_i,"",@"SHT_CUDA_INFO"
	.sectionflags	@""
	.align	4


	//----- nvinfo : EIATTR_CUDA_API_VERSION
	.align		4
        /*0000*/ 	.byte	0x04, 0x37
        /*0002*/ 	.short	(.L_7 - .L_6)
.L_6:
        /*0004*/ 	.word	0x00000082


	//----- nvinfo : EIATTR_KPARAM_INFO
	.align		4
.L_7:
        /*0008*/ 	.byte	0x04, 0x17
        /*000a*/ 	.short	(.L_9 - .L_8)
.L_8:
        /*000c*/ 	.word	0x00000000
        /*0010*/ 	.short	0x0002
        /*0012*/ 	.short	0x0010
        /*0014*/ 	.byte	0x00, 0xf0, 0x11, 0x00


	//----- nvinfo : EIATTR_KPARAM_INFO
	.align		4
.L_9:
        /*0018*/ 	.byte	0x04, 0x17
        /*001a*/ 	.short	(.L_11 - .L_10)
.L_10:
        /*001c*/ 	.word	0x00000000
        /*0020*/ 	.short	0x0001
        /*0022*/ 	.short	0x0008
        /*0024*/ 	.byte	0x00, 0xf5, 0x21, 0x00


	//----- nvinfo : EIATTR_KPARAM_INFO
	.align		4
.L_11:
        /*0028*/ 	.byte	0x04, 0x17
        /*002a*/ 	.short	(.L_13 - .L_12)
.L_12:
        /*002c*/ 	.word	0x00000000
        /*0030*/ 	.short	0x0000
        /*0032*/ 	.short	0x0000
        /*0034*/ 	.byte	0x00, 0xf5, 0x21, 0x00


	//----- nvinfo : EIATTR_SPARSE_MMA_MASK
	.align		4
.L_13:
        /*0038*/ 	.byte	0x03, 0x50
        /*003a*/ 	.short	0x0000


	//----- nvinfo : EIATTR_MAXREG_COUNT
	.align		4
        /*003c*/ 	.byte	0x03, 0x1b
        /*003e*/ 	.short	0x00ff


	//----- nvinfo : EIATTR_MERCURY_ISA_VERSION
	.align		4
        /*0040*/ 	.byte	0x03, 0x5f
        /*0042*/ 	.short	0x0101


	//----- nvinfo : EIATTR_VRC_CTA_INIT_COUNT
	.align		4
        /*0044*/ 	.byte	0x02, 0x4a
	.zero		1
	.zero		1


	//----- nvinfo : EIATTR_EXIT_INSTR_OFFSETS
	.align		4
        /*0048*/ 	.byte	0x04, 0x1c
        /*004a*/ 	.short	(.L_15 - .L_14)


	//   ....[0]....
.L_14:
        /*004c*/ 	.word	0x000000e0


	//   ....[1]....
        /*0050*/ 	.word	0x00000250


	//----- nvinfo : EIATTR_CBANK_PARAM_SIZE
	.align		4
.L_15:
        /*0054*/ 	.byte	0x03, 0x19
        /*0056*/ 	.short	0x0014


	//----- nvinfo : EIATTR_PARAM_CBANK
	.align		4
        /*0058*/ 	.byte	0x04, 0x0a
        /*005a*/ 	.short	(.L_17 - .L_16)
	.align		4
.L_16:
        /*005c*/ 	.word	index@(.nv.constant0._Z13jacobi_kernelPdS_i)
        /*0060*/ 	.short	0x0380
        /*0062*/ 	.short	0x0014


	//----- nvinfo : EIATTR_SW_WAR
	.align		4
.L_17:
        /*0064*/ 	.byte	0x04, 0x36
        /*0066*/ 	.short	(.L_19 - .L_18)
.L_18:
        /*0068*/ 	.word	0x00000008
.L_19:


//--------------------- .nv.callgraph             --------------------------
	.section	.nv.callgraph,"",@"SHT_CUDA_CALLGRAPH"
	.align	4
	.sectionentsize	8
	.align		4
        /*0000*/ 	.word	0x00000000
	.align		4
        /*0004*/ 	.word	0xffffffff
	.align		4
        /*0008*/ 	.word	0x00000000
	.align		4
        /*000c*/ 	.word	0xfffffffe
	.align		4
        /*0010*/ 	.word	0x00000000
	.align		4
        /*0014*/ 	.word	0xfffffffd
	.align		4
        /*0018*/ 	.word	0x00000000
	.align		4
        /*001c*/ 	.word	0xfffffffc


//--------------------- .text._Z13jacobi_kernelPdS_i --------------------------
	.section	.text._Z13jacobi_kernelPdS_i,"ax",@progbits
	.align	128
        .global         _Z13jacobi_kernelPdS_i
        .type           _Z13jacobi_kernelPdS_i,@function
        .size           _Z13jacobi_kernelPdS_i,(.L_x_1 - _Z13jacobi_kernelPdS_i)
        .other          _Z13jacobi_kernelPdS_i,@"STO_CUDA_ENTRY STV_DEFAULT"
_Z13jacobi_kernelPdS_i:
.text._Z13jacobi_kernelPdS_i:
[----:B------:R-:W-:Y:S01]  /*0000*/  LDC R1, c[0x0][0x37c] ;  /* 0x0000df00ff017b82 */ /* 0x000fe20000000800 */
[----:B------:R-:W0:Y:S07]  /*0010*/  S2R R5, SR_TID.X ;  /* 0x0000000000057919 */ /* 0x000e2e0000002100 */
[----:B------:R-:W1:Y:S01]  /*0020*/  LDC R0, c[0x0][0x364] ;  /* 0x0000d900ff007b82 */ /* 0x000e620000000800 */
[----:B------:R-:W1:Y:S07]  /*0030*/  S2R R3, SR_TID.Y ;  /* 0x0000000000037919 */ /* 0x000e6e0000002200 */
[----:B------:R-:W0:Y:S08]  /*0040*/  S2UR UR5, SR_CTAID.X ;  /* 0x00000000000579c3 */ /* 0x000e300000002500 */
[----:B------:R-:W0:Y:S08]  /*0050*/  LDC R6, c[0x0][0x360] ;  /* 0x0000d800ff067b82 */ /* 0x000e300000000800 */
[----:B------:R-:W1:Y:S08]  /*0060*/  S2UR UR4, SR_CTAID.Y ;  /* 0x00000000000479c3 */ /* 0x000e700000002600 */
[----:B------:R-:W2:Y:S01]  /*0070*/  LDC R17, c[0x0][0x390] ;  /* 0x0000e400ff117b82 */ /* 0x000ea20000000800 */
[----:B0-----:R-:W-:-:S02]  /*0080*/  IMAD R6, R6, UR5, R5 ;  /* 0x0000000506067c24 */ /* 0x001fc4000f8e0205 */
[----:B-1----:R-:W-:-:S03]  /*0090*/  IMAD R0, R0, UR4, R3 ;  /* 0x0000000400007c24 */ /* 0x002fc6000f8e0203 */
[----:B------:R-:W-:-:S04]  /*00a0*/  IADD3 R3, PT, PT, R6, 0x1, RZ ;  /* 0x0000000106037810 */ /* 0x000fc80007ffe0ff */
[----:B------:R-:W-:Y:S02]  /*00b0*/  VIADDMNMX R5, R0, 0x1, R3, !PT ;  /* 0x0000000100057846 */ /* 0x000fe40007800103 */
[----:B--2---:R-:W-:-:S04]  /*00c0*/  IADD3 R2, PT, PT, R17, -0x1, RZ ;  /* 0xffffffff11027810 */ /* 0x004fc80007ffe0ff */
[----:B------:R-:W-:-:S13]  /*00d0*/  ISETP.GE.AND P0, PT, R5, R2, PT ;  /* 0x000000020500720c */ /* 0x000fda0003f06270 */
[----:B------:R-:W-:Y:S05]  /*00e0*/  @P0 EXIT ;  /* 0x000000000000094d */ /* 0x000fea0003800000 */
[----:B------:R-:W0:Y:S01]  /*00f0*/  LDC.64 R8, c[0x0][0x380] ;  /* 0x0000e000ff087b82 */ /* 0x000e220000000a00 */
[----:B------:R-:W-:Y:S01]  /*0100*/  IMAD R0, R0, R17, RZ ;  /* 0x0000001100007224 */ /* 0x000fe200078e02ff */
[----:B------:R-:W1:Y:S04]  /*0110*/  LDCU.64 UR4, c[0x0][0x358] ;  /* 0x00006b00ff0477ac */ /* 0x000e680008000a00 */
[-C--:B------:R-:W-:Y:S02]  /*0120*/  LEA R7, R17, R0.reuse, 0x1 ;  /* 0x0000000011077211 */ /* 0x080fe400078e08ff */
[C---:B------:R-:W-:Y:S01]  /*0130*/  IADD3 R5, PT, PT, R3.reuse, R0, RZ ;  /* 0x0000000003057210 */ /* 0x040fe20007ffe0ff */
[----:B------:R-:W2:Y:S01]  /*0140*/  LDC.64 R14, c[0x0][0x388] ;  /* 0x0000e200ff0e7b82 */ /* 0x000ea20000000a00 */
[----:B------:R-:W-:-:S02]  /*0150*/  IADD3 R11, PT, PT, R3, R7, RZ ;  /* 0x00000007030b7210 */ /* 0x000fc40007ffe0ff */
[----:B------:R-:W-:Y:S01]  /*0160*/  IADD3 R17, PT, PT, R6, -R17, R7 ;  /* 0x8000001106117210 */ /* 0x000fe20007ffe007 */
[----:B0-----:R-:W-:-:S04]  /*0170*/  IMAD.WIDE R2, R5, 0x8, R8 ;  /* 0x0000000805027825 */ /* 0x001fc800078e0208 */
[--C-:B------:R-:W-:Y:S02]  /*0180*/  IMAD.WIDE R4, R11, 0x8, R8.reuse ;  /* 0x000000080b047825 */ /* 0x100fe400078e0208 */
[----:B-1----:R-:W3:Y:S04]  /*0190*/  LDG.E.64 R2, desc[UR4][R2.64] ;  /* 0x0000000402027981 */ /* 0x002ee8000c1e1b00 */
[----:B------:R-:W3:Y:S01]  /*01a0*/  LDG.E.64 R4, desc[UR4][R4.64] ;  /* 0x0000000404047981 */ /* 0x000ee2000c1e1b00 */
[----:B------:R-:W-:-:S05]  /*01b0*/  IMAD.WIDE R8, R17, 0x8, R8 ;  /* 0x0000000811087825 */ /* 0x000fca00078e0208 */
[----:B------:R-:W4:Y:S04]  /*01c0*/  LDG.E.64 R10, desc[UR4][R8.64] ;  /* 0x00000004080a7981 */ /* 0x000f28000c1e1b00 */
[----:B------:R-:W5:Y:S01]  /*01d0*/  LDG.E.64 R12, desc[UR4][R8.64+0x10] ;  /* 0x00001004080c7981 */ /* 0x000f62000c1e1b00 */
[----:B------:R-:W-:Y:S01]  /*01e0*/  IADD3 R17, PT, PT, R17, 0x1, RZ ;  /* 0x0000000111117810 */ /* 0x000fe20007ffe0ff */
[----:B---3--:R-:W-:-:S04]  /*01f0*/  DADD R6, R2, R4 ;  /* 0x0000000002067229 */ /* 0x008fc80000000004 */
[----:B--2---:R-:W-:-:S04]  /*0200*/  IMAD.WIDE R2, R17, 0x8, R14 ;  /* 0x0000000811027825 */ /* 0x004fc800078e020e */
[----:B----4-:R-:W-:-:S08]  /*0210*/  DADD R6, R6, R10 ;  /* 0x0000000006067229 */ /* 0x010fd0000000000a */
[----:B-----5:R-:W-:-:S08]  /*0220*/  DADD R6, R6, R12 ;  /* 0x0000000006067229 */ /* 0x020fd0000000000c */
[----:B------:R-:W-:-:S07]  /*0230*/  DMUL R6, R6, 0.25 ;  /* 0x3fd0000006067828 */ /* 0x000fce0000000000 */
[----:B------:R-:W-:Y:S01]  /*0240*/  STG.E.64 desc[UR4][R2.64], R6 ;  /* 0x0000000602007986 */ /* 0x000fe2000c101b04 */
[----:B------:R-:W-:Y:S05]  /*0250*/  EXIT ;  /* 0x000000000000794d */ /* 0x000fea0003800000 */
.L_x_0:
[----:B------:R-:W-:-:S00]  /*0260*/  BRA `(.L_x_0) ;  /* 0xfffffffc00fc7947 */ /* 0x000fc0000383ffff */
[----:B------:R-:W-:-:S00]  /*0270*/  NOP ;  /* 0x0000000000007918 */ /* 0x000fc00000000000 */
        /* <DEDUP_REMOVED lines=8> */
.L_x_1:


//--------------------- .nv.shared.reserved.0     --------------------------
	.section	.nv.shared.reserved.0,"aw",@nobits
	.weak		__nv_reservedSMEM_offset_0_alias
	.size		__nv_reservedSMEM_offset_0_alias, 0, 64
	.other		__nv_reservedSMEM_offset_0_alias,@"STO_CUDA_RESERVED_SHARED STV_DEFAULT"
__nv_reservedSMEM_offset_0_alias:
	.zero		0
	.zero		64


//--------------------- .nv.constant0._Z13jacobi_kernelPdS_i --------------------------
	.section	.nv.constant0._Z13jacobi_kernelPdS_i,"a",@progbits
	.sectionflags	@""
	.align	4
.nv.constant0._Z13jacobi_kernelPdS_i:
	.zero		916


//--------------------- SYMBOLS --------------------------

	.type		.nv.reservedSmem.offset0,@object
	.size		.nv.reservedSmem.offset0,0x4
